//
// Generated by NVIDIA NVVM Compiler
//
// Compiler Build ID: CL-36424714
// Cuda compilation tools, release 13.0, V13.0.88
// Based on NVVM 20.0.0
//

.version 9.0
.target sm_100
.address_size 64

	// .globl	_Z27swish_kernel_fp16_optimizedPK6__halfS1_PS_i

.visible .entry _Z27swish_kernel_fp16_optimizedPK6__halfS1_PS_i(
	.param .u64 .ptr .align 1 _Z27swish_kernel_fp16_optimizedPK6__halfS1_PS_i_param_0,
	.param .u64 .ptr .align 1 _Z27swish_kernel_fp16_optimizedPK6__halfS1_PS_i_param_1,
	.param .u64 .ptr .align 1 _Z27swish_kernel_fp16_optimizedPK6__halfS1_PS_i_param_2,
	.param .u32 _Z27swish_kernel_fp16_optimizedPK6__halfS1_PS_i_param_3
)
{
	.reg .pred 	%p<9>;
	.reg .b16 	%rs<81>;
	.reg .b32 	%r<108>;
	.reg .b32 	%f<42>;
	.reg .b64 	%rd<22>;

	ld.param.u64 	%rd4, [_Z27swish_kernel_fp16_optimizedPK6__halfS1_PS_i_param_0];
	ld.param.u64 	%rd3, [_Z27swish_kernel_fp16_optimizedPK6__halfS1_PS_i_param_1];
	ld.param.u64 	%rd5, [_Z27swish_kernel_fp16_optimizedPK6__halfS1_PS_i_param_2];
	ld.param.u32 	%r18, [_Z27swish_kernel_fp16_optimizedPK6__halfS1_PS_i_param_3];
	cvta.to.global.u64 	%rd1, %rd5;
	cvta.to.global.u64 	%rd2, %rd4;
	// begin inline asm
	ld.global.nc.b16 %rs3, [%rd3];
	// end inline asm
	// begin inline asm
	{  mov.b32 %r19, {%rs3,%rs3};}

	// end inline asm
	mov.u32 	%r20, %ctaid.x;
	mov.u32 	%r21, %ntid.x;
	mov.u32 	%r22, %tid.x;
	mad.lo.s32 	%r2, %r20, %r21, %r22;
	mov.u32 	%r23, %nctaid.x;
	mul.lo.s32 	%r3, %r21, %r23;
	shr.s32 	%r24, %r18, 31;
	shr.u32 	%r25, %r24, 29;
	add.s32 	%r26, %r18, %r25;
	shr.s32 	%r4, %r26, 3;
	setp.ge.s32 	%p1, %r2, %r4;
	@%p1 bra 	$L__BB0_3;
	mov.f32 	%f1, 0f3F800000;
	// begin inline asm
	{.reg .f16 low;
  cvt.rn.f16.f32 low, %f1;
  mov.b32 %r27, {low,low};}

	// end inline asm
	mov.u32 	%r103, %r2;
$L__BB0_2:
	mul.wide.s32 	%rd6, %r103, 16;
	add.s64 	%rd7, %rd2, %rd6;
	ld.global.nc.v4.u32 	{%r42, %r58, %r74, %r90}, [%rd7];
	// begin inline asm
	{mul.f16x2 %r28,%r19,%r42;
}
	// end inline asm
	// begin inline asm
	{neg.f16x2 %r31,%r28;
}
	// end inline asm
	// begin inline asm
	{.reg .f16 low,high;
  mov.b32 {low,high},%r31;
  cvt.f32.f16 %f2, low;}

	// end inline asm
	// begin inline asm
	{.reg .f16 low,high;
  mov.b32 {low,high},%r31;
  cvt.f32.f16 %f3, high;}

	// end inline asm
	mul.f32 	%f18, %f2, 0f3FB8AA3B;
	ex2.approx.f32 	%f4, %f18;
	mul.f32 	%f19, %f3, 0f3FB8AA3B;
	ex2.approx.f32 	%f5, %f19;
	// begin inline asm
	{ cvt.rn.f16x2.f32 %r35, %f5, %f4; }

	// end inline asm
	// begin inline asm
	{add.f16x2 %r36,%r27,%r35;
}
	// end inline asm
	// begin inline asm
	{.reg.b16         hl, hu;         
 .reg.b32         fl, fu;         
  mov.b32         {hl, hu}, %r36;   
  cvt.f32.f16     fl, hl;         
  cvt.f32.f16     fu, hu;         
  rcp.approx.ftz.f32   fl, fl;     
  rcp.approx.ftz.f32   fu, fu;     
  cvt.rn.f16.f32      hl, fl;     
  cvt.rn.f16.f32      hu, fu;     
  mov.b32         %r39, {hl, hu};   
}
	// end inline asm
	// begin inline asm
	{mul.f16x2 %r41,%r42,%r39;
}
	// end inline asm
	// begin inline asm
	{mul.f16x2 %r44,%r19,%r58;
}
	// end inline asm
	// begin inline asm
	{neg.f16x2 %r47,%r44;
}
	// end inline asm
	// begin inline asm
	{.reg .f16 low,high;
  mov.b32 {low,high},%r47;
  cvt.f32.f16 %f6, low;}

	// end inline asm
	// begin inline asm
	{.reg .f16 low,high;
  mov.b32 {low,high},%r47;
  cvt.f32.f16 %f7, high;}

	// end inline asm
	mul.f32 	%f20, %f6, 0f3FB8AA3B;
	ex2.approx.f32 	%f8, %f20;
	mul.f32 	%f21, %f7, 0f3FB8AA3B;
	ex2.approx.f32 	%f9, %f21;
	// begin inline asm
	{ cvt.rn.f16x2.f32 %r51, %f9, %f8; }

	// end inline asm
	// begin inline asm
	{add.f16x2 %r52,%r27,%r51;
}
	// end inline asm
	// begin inline asm
	{.reg.b16         hl, hu;         
 .reg.b32         fl, fu;         
  mov.b32         {hl, hu}, %r52;   
  cvt.f32.f16     fl, hl;         
  cvt.f32.f16     fu, hu;         
  rcp.approx.ftz.f32   fl, fl;     
  rcp.approx.ftz.f32   fu, fu;     
  cvt.rn.f16.f32      hl, fl;     
  cvt.rn.f16.f32      hu, fu;     
  mov.b32         %r55, {hl, hu};   
}
	// end inline asm
	// begin inline asm
	{mul.f16x2 %r57,%r58,%r55;
}
	// end inline asm
	// begin inline asm
	{mul.f16x2 %r60,%r19,%r74;
}
	// end inline asm
	// begin inline asm
	{neg.f16x2 %r63,%r60;
}
	// end inline asm
	// begin inline asm
	{.reg .f16 low,high;
  mov.b32 {low,high},%r63;
  cvt.f32.f16 %f10, low;}

	// end inline asm
	// begin inline asm
	{.reg .f16 low,high;
  mov.b32 {low,high},%r63;
  cvt.f32.f16 %f11, high;}

	// end inline asm
	mul.f32 	%f22, %f10, 0f3FB8AA3B;
	ex2.approx.f32 	%f12, %f22;
	mul.f32 	%f23, %f11, 0f3FB8AA3B;
	ex2.approx.f32 	%f13, %f23;
	// begin inline asm
	{ cvt.rn.f16x2.f32 %r67, %f13, %f12; }

	// end inline asm
	// begin inline asm
	{add.f16x2 %r68,%r27,%r67;
}
	// end inline asm
	// begin inline asm
	{.reg.b16         hl, hu;         
 .reg.b32         fl, fu;         
  mov.b32         {hl, hu}, %r68;   
  cvt.f32.f16     fl, hl;         
  cvt.f32.f16     fu, hu;         
  rcp.approx.ftz.f32   fl, fl;     
  rcp.approx.ftz.f32   fu, fu;     
  cvt.rn.f16.f32      hl, fl;     
  cvt.rn.f16.f32      hu, fu;     
  mov.b32         %r71, {hl, hu};   
}
	// end inline asm
	// begin inline asm
	{mul.f16x2 %r73,%r74,%r71;
}
	// end inline asm
	// begin inline asm
	{mul.f16x2 %r76,%r19,%r90;
}
	// end inline asm
	// begin inline asm
	{neg.f16x2 %r79,%r76;
}
	// end inline asm
	// begin inline asm
	{.reg .f16 low,high;
  mov.b32 {low,high},%r79;
  cvt.f32.f16 %f14, low;}

	// end inline asm
	// begin inline asm
	{.reg .f16 low,high;
  mov.b32 {low,high},%r79;
  cvt.f32.f16 %f15, high;}

	// end inline asm
	mul.f32 	%f24, %f14, 0f3FB8AA3B;
	ex2.approx.f32 	%f16, %f24;
	mul.f32 	%f25, %f15, 0f3FB8AA3B;
	ex2.approx.f32 	%f17, %f25;
	// begin inline asm
	{ cvt.rn.f16x2.f32 %r83, %f17, %f16; }

	// end inline asm
	// begin inline asm
	{add.f16x2 %r84,%r27,%r83;
}
	// end inline asm
	// begin inline asm
	{.reg.b16         hl, hu;         
 .reg.b32         fl, fu;         
  mov.b32         {hl, hu}, %r84;   
  cvt.f32.f16     fl, hl;         
  cvt.f32.f16     fu, hu;         
  rcp.approx.ftz.f32   fl, fl;     
  rcp.approx.ftz.f32   fu, fu;     
  cvt.rn.f16.f32      hl, fl;     
  cvt.rn.f16.f32      hu, fu;     
  mov.b32         %r87, {hl, hu};   
}
	// end inline asm
	// begin inline asm
	{mul.f16x2 %r89,%r90,%r87;
}
	// end inline asm
	add.s64 	%rd8, %rd1, %rd6;
	st.global.v4.u32 	[%rd8], {%r41, %r57, %r73, %r89};
	add.s32 	%r103, %r103, %r3;
	setp.lt.s32 	%p2, %r103, %r4;
	@%p2 bra 	$L__BB0_2;
$L__BB0_3:
	shl.b32 	%r92, %r4, 3;
	add.s32 	%r106, %r92, %r2;
	setp.ge.s32 	%p3, %r106, %r18;
	@%p3 bra 	$L__BB0_10;
	mov.f32 	%f26, 0f3F800000;
	// begin inline asm
	{  cvt.rn.f16.f32 %rs5, %f26;}

	// end inline asm
	add.s32 	%r93, %r106, %r3;
	max.s32 	%r94, %r18, %r93;
	setp.lt.s32 	%p4, %r93, %r18;
	selp.u32 	%r95, 1, 0, %p4;
	add.s32 	%r96, %r93, %r95;
	sub.s32 	%r97, %r94, %r96;
	div.u32 	%r98, %r97, %r3;
	add.s32 	%r9, %r98, %r95;
	and.b32  	%r99, %r9, 3;
	setp.eq.s32 	%p5, %r99, 3;
	@%p5 bra 	$L__BB0_7;
	add.s32 	%r100, %r9, 1;
	and.b32  	%r101, %r100, 3;
	neg.s32 	%r104, %r101;
$L__BB0_6:
	.pragma "nounroll";
	mul.wide.s32 	%rd9, %r106, 2;
	add.s64 	%rd10, %rd1, %rd9;
	add.s64 	%rd11, %rd2, %rd9;
	ld.global.nc.u16 	%rs8, [%rd11];
	// begin inline asm
	{mul.f16 %rs6,%rs3,%rs8;
}
	// end inline asm
	// begin inline asm
	{neg.f16 %rs9,%rs6;
}
	// end inline asm
	// begin inline asm
	{  cvt.f32.f16 %f27, %rs9;}

	// end inline asm
	mul.f32 	%f29, %f27, 0f3FB8AA3B;
	ex2.approx.f32 	%f28, %f29;
	// begin inline asm
	{  cvt.rn.f16.f32 %rs12, %f28;}

	// end inline asm
	// begin inline asm
	{add.f16 %rs13,%rs5,%rs12;
}
	// end inline asm
	// begin inline asm
	{.reg.b32         f;        
 .reg.b16         r;        
  mov.b16         r,%rs13;     
  cvt.f32.f16     f,r;      
  rcp.approx.ftz.f32   f,f;  
  cvt.rn.f16.f32      r,f;  
  mov.b16         %rs16,r;     
}
	// end inline asm
	// begin inline asm
	{mul.f16 %rs18,%rs8,%rs16;
}
	// end inline asm
	st.global.u16 	[%rd10], %rs18;
	add.s32 	%r106, %r106, %r3;
	add.s32 	%r104, %r104, 1;
	setp.ne.s32 	%p6, %r104, 0;
	@%p6 bra 	$L__BB0_6;
$L__BB0_7:
	setp.lt.u32 	%p7, %r9, 3;
	@%p7 bra 	$L__BB0_10;
	mul.wide.s32 	%rd15, %r3, 2;
	shl.b32 	%r102, %r3, 2;
$L__BB0_9:
	mul.wide.s32 	%rd12, %r106, 2;
	add.s64 	%rd13, %rd2, %rd12;
	ld.global.nc.u16 	%rs23, [%rd13];
	// begin inline asm
	{mul.f16 %rs21,%rs3,%rs23;
}
	// end inline asm
	// begin inline asm
	{neg.f16 %rs24,%rs21;
}
	// end inline asm
	// begin inline asm
	{  cvt.f32.f16 %f30, %rs24;}

	// end inline asm
	mul.f32 	%f38, %f30, 0f3FB8AA3B;
	ex2.approx.f32 	%f31, %f38;
	// begin inline asm
	{  cvt.rn.f16.f32 %rs27, %f31;}

	// end inline asm
	// begin inline asm
	{add.f16 %rs28,%rs5,%rs27;
}
	// end inline asm
	// begin inline asm
	{.reg.b32         f;        
 .reg.b16         r;        
  mov.b16         r,%rs28;     
  cvt.f32.f16     f,r;      
  rcp.approx.ftz.f32   f,f;  
  cvt.rn.f16.f32      r,f;  
  mov.b16         %rs31,r;     
}
	// end inline asm
	// begin inline asm
	{mul.f16 %rs33,%rs23,%rs31;
}
	// end inline asm
	add.s64 	%rd14, %rd1, %rd12;
	st.global.u16 	[%rd14], %rs33;
	add.s64 	%rd16, %rd13, %rd15;
	ld.global.nc.u16 	%rs49, [%rd16];
	// begin inline asm
	{mul.f16 %rs36,%rs3,%rs49;
}
	// end inline asm
	// begin inline asm
	{neg.f16 %rs39,%rs36;
}
	// end inline asm
	// begin inline asm
	{  cvt.f32.f16 %f32, %rs39;}

	// end inline asm
	mul.f32 	%f39, %f32, 0f3FB8AA3B;
	ex2.approx.f32 	%f33, %f39;
	// begin inline asm
	{  cvt.rn.f16.f32 %rs42, %f33;}

	// end inline asm
	// begin inline asm
	{add.f16 %rs43,%rs5,%rs42;
}
	// end inline asm
	// begin inline asm
	{.reg.b32         f;        
 .reg.b16         r;        
  mov.b16         r,%rs43;     
  cvt.f32.f16     f,r;      
  rcp.approx.ftz.f32   f,f;  
  cvt.rn.f16.f32      r,f;  
  mov.b16         %rs46,r;     
}
	// end inline asm
	// begin inline asm
	{mul.f16 %rs48,%rs49,%rs46;
}
	// end inline asm
	add.s64 	%rd17, %rd14, %rd15;
	st.global.u16 	[%rd17], %rs48;
	add.s64 	%rd18, %rd16, %rd15;
	ld.global.nc.u16 	%rs64, [%rd18];
	// begin inline asm
	{mul.f16 %rs51,%rs3,%rs64;
}
	// end inline asm
	// begin inline asm
	{neg.f16 %rs54,%rs51;
}
	// end inline asm
	// begin inline asm
	{  cvt.f32.f16 %f34, %rs54;}

	// end inline asm
	mul.f32 	%f40, %f34, 0f3FB8AA3B;
	ex2.approx.f32 	%f35, %f40;
	// begin inline asm
	{  cvt.rn.f16.f32 %rs57, %f35;}

	// end inline asm
	// begin inline asm
	{add.f16 %rs58,%rs5,%rs57;
}
	// end inline asm
	// begin inline asm
	{.reg.b32         f;        
 .reg.b16         r;        
  mov.b16         r,%rs58;     
  cvt.f32.f16     f,r;      
  rcp.approx.ftz.f32   f,f;  
  cvt.rn.f16.f32      r,f;  
  mov.b16         %rs61,r;     
}
	// end inline asm
	// begin inline asm
	{mul.f16 %rs63,%rs64,%rs61;
}
	// end inline asm
	add.s64 	%rd19, %rd17, %rd15;
	st.global.u16 	[%rd19], %rs63;
	add.s64 	%rd20, %rd18, %rd15;
	ld.global.nc.u16 	%rs79, [%rd20];
	// begin inline asm
	{mul.f16 %rs66,%rs3,%rs79;
}
	// end inline asm
	// begin inline asm
	{neg.f16 %rs69,%rs66;
}
	// end inline asm
	// begin inline asm
	{  cvt.f32.f16 %f36, %rs69;}

	// end inline asm
	mul.f32 	%f41, %f36, 0f3FB8AA3B;
	ex2.approx.f32 	%f37, %f41;
	// begin inline asm
	{  cvt.rn.f16.f32 %rs72, %f37;}

	// end inline asm
	// begin inline asm
	{add.f16 %rs73,%rs5,%rs72;
}
	// end inline asm
	// begin inline asm
	{.reg.b32         f;        
 .reg.b16         r;        
  mov.b16         r,%rs73;     
  cvt.f32.f16     f,r;      
  rcp.approx.ftz.f32   f,f;  
  cvt.rn.f16.f32      r,f;  
  mov.b16         %rs76,r;     
}
	// end inline asm
	// begin inline asm
	{mul.f16 %rs78,%rs79,%rs76;
}
	// end inline asm
	add.s64 	%rd21, %rd19, %rd15;
	st.global.u16 	[%rd21], %rs78;
	add.s32 	%r106, %r102, %r106;
	setp.lt.s32 	%p8, %r106, %r18;
	@%p8 bra 	$L__BB0_9;
$L__BB0_10:
	ret;

}


// ===== COMPILED SASS (sm_100) =====

	.target	sm_100

	.elftype	@"ET_EXEC"


//--------------------- .note.nv.tkinfo           --------------------------
	.section	.note.nv.tkinfo,"",@"SHT_NOTE"
	.sectionflags	@"SHF_NOTE_NV_TKINFO"
	.tkinfo
        /*0018*/ 	.word	0x00000002
        /*0030*/ 	.string	""
        /*0030*/ 	.string	"ptxas"
        /*0030*/ 	.string	"Cuda compilation tools, release 13.0, V13.0.88"
        /*0030*/ 	.string	"Build cuda_13.0.r13.0/compiler.36424714_0"
        /*0030*/ 	.string	"-arch sm_100 -m 64 "



//--------------------- .note.nv.cuinfo           --------------------------
	.section	.note.nv.cuinfo,"",@"SHT_NOTE"
	.sectionflags	@"SHF_NOTE_NV_CUINFO"
        /*0018*/ 	.short	0x0002
        /*001a*/ 	.short	0x0064
        /*001c*/ 	.short	0x0082
	.zero		2


//--------------------- .nv.info                  --------------------------
	.section	.nv.info,"",@"SHT_CUDA_INFO"
	.align	4


	//----- nvinfo : EIATTR_REGCOUNT
	.align		4
        /*0000*/ 	.byte	0x04, 0x2f
        /*0002*/ 	.short	(.L_1 - .L_0)
	.align		4
.L_0:
        /*0004*/ 	.word	index@(_Z27swish_kernel_fp16_optimizedPK6__halfS1_PS_i)
        /*0008*/ 	.word	0x0000001c


	//----- nvinfo : EIATTR_FRAME_SIZE
	.align		4
.L_1:
        /*000c*/ 	.byte	0x04, 0x11
        /*000e*/ 	.short	(.L_3 - .L_2)
	.align		4
.L_2:
        /*0010*/ 	.word	index@(_Z27swish_kernel_fp16_optimizedPK6__halfS1_PS_i)
        /*0014*/ 	.word	0x00000000


	//----- nvinfo : EIATTR_MIN_STACK_SIZE
	.align		4
.L_3:
        /*0018*/ 	.byte	0x04, 0x12
        /*001a*/ 	.short	(.L_5 - .L_4)
	.align		4
.L_4:
        /*001c*/ 	.word	index@(_Z27swish_kernel_fp16_optimizedPK6__halfS1_PS_i)
        /*0020*/ 	.word	0x00000000
.L_5:


//--------------------- .nv.compat                --------------------------
	.section	.nv.compat,"",@"SHT_CUDA_COMPAT_INFO"
	.align	4
        /*0000*/ 	.byte	0x02, 0x09, 0x00, 0x00, 0x02, 0x02, 0x01, 0x00, 0x02, 0x05, 0x05, 0x00, 0x03, 0x07, 0x01, 0x01
        /*0010*/ 	.byte	0x02, 0x03, 0x00, 0x00, 0x02, 0x06, 0x01, 0x00, 0x04, 0x0b, 0x08, 0x00, 0x01, 0x00, 0x00, 0x00
        /*0020*/ 	.byte	0x00, 0x00, 0x00, 0x00


//--------------------- .nv.info._Z27swish_kernel_fp16_optimizedPK6__halfS1_PS_i --------------------------
	.section	.nv.info._Z27swish_kernel_fp16_optimizedPK6__halfS1_PS_i,"",@"SHT_CUDA_INFO"
	.sectionflags	@""
	.align	4


	//----- nvinfo : EIATTR_CUDA_API_VERSION
	.align		4
        /*0000*/ 	.byte	0x04, 0x37
        /*0002*/ 	.short	(.L_7 - .L_6)
.L_6:
        /*0004*/ 	.word	0x00000082


	//----- nvinfo : EIATTR_KPARAM_INFO
	.align		4
.L_7:
        /*0008*/ 	.byte	0x04, 0x17
        /*000a*/ 	.short	(.L_9 - .L_8)
.L_8:
        /*000c*/ 	.word	0x00000000
        /*0010*/ 	.short	0x0003
        /*0012*/ 	.short	0x0018
        /*0014*/ 	.byte	0x00, 0xf0, 0x11, 0x00


	//----- nvinfo : EIATTR_KPARAM_INFO
	.align		4
.L_9:
        /*0018*/ 	.byte	0x04, 0x17
        /*001a*/ 	.short	(.L_11 - .L_10)
.L_10:
        /*001c*/ 	.word	0x00000000
        /*0020*/ 	.short	0x0002
        /*0022*/ 	.short	0x0010
        /*0024*/ 	.byte	0x00, 0xf5, 0x21, 0x00


	//----- nvinfo : EIATTR_KPARAM_INFO
	.align		4
.L_11:
        /*0028*/ 	.byte	0x04, 0x17
        /*002a*/ 	.short	(.L_13 - .L_12)
.L_12:
        /*002c*/ 	.word	0x00000000
        /*0030*/ 	.short	0x0001
        /*0032*/ 	.short	0x0008
        /*0034*/ 	.byte	0x00, 0xf5, 0x21, 0x00


	//----- nvinfo : EIATTR_KPARAM_INFO
	.align		4
.L_13:
        /*0038*/ 	.byte	0x04, 0x17
        /*003a*/ 	.short	(.L_15 - .L_14)
.L_14:
        /*003c*/ 	.word	0x00000000
        /*0040*/ 	.short	0x0000
        /*0042*/ 	.short	0x0000
        /*0044*/ 	.byte	0x00, 0xf5, 0x21, 0x00


	//----- nvinfo : EIATTR_SPARSE_MMA_MASK
	.align		4
.L_15:
        /*0048*/ 	.byte	0x03, 0x50
        /*004a*/ 	.short	0x0000


	//----- nvinfo : EIATTR_MAXREG_COUNT
	.align		4
        /*004c*/ 	.byte	0x03, 0x1b
        /*004e*/ 	.short	0x00ff


	//----- nvinfo : EIATTR_MERCURY_ISA_VERSION
	.align		4
        /*0050*/ 	.byte	0x03, 0x5f
        /*0052*/ 	.short	0x0101


	//----- nvinfo : EIATTR_VRC_CTA_INIT_COUNT
	.align		4
        /*0054*/ 	.byte	0x02, 0x4a
	.zero		1
	.zero		1


	//----- nvinfo : EIATTR_EXIT_INSTR_OFFSETS
	.align		4
        /*0058*/ 	.byte	0x04, 0x1c
        /*005a*/ 	.short	(.L_17 - .L_16)


	//   ....[0]....
.L_16:
        /*005c*/ 	.word	0x00000710


	//   ....[1]....
        /*0060*/ 	.word	0x00000ac0


	//   ....[2]....
        /*0064*/ 	.word	0x00000f40


	//----- nvinfo : EIATTR_CRS_STACK_SIZE
	.align		4
.L_17:
        /*0068*/ 	.byte	0x04, 0x1e
        /*006a*/ 	.short	(.L_19 - .L_18)
.L_18:
        /*006c*/ 	.word	0x00000000


	//----- nvinfo : EIATTR_CBANK_PARAM_SIZE
	.align		4
.L_19:
        /*0070*/ 	.byte	0x03, 0x19
        /*0072*/ 	.short	0x001c


	//----- nvinfo : EIATTR_PARAM_CBANK
	.align		4
        /*0074*/ 	.byte	0x04, 0x0a
        /*0076*/ 	.short	(.L_21 - .L_20)
	.align		4
.L_20:
        /*0078*/ 	.word	index@(.nv.constant0._Z27swish_kernel_fp16_optimizedPK6__halfS1_PS_i)
        /*007c*/ 	.short	0x0380
        /*007e*/ 	.short	0x001c


	//----- nvinfo : EIATTR_SW_WAR
	.align		4
.L_21:
        /*0080*/ 	.byte	0x04, 0x36
        /*0082*/ 	.short	(.L_23 - .L_22)
.L_22:
        /*0084*/ 	.word	0x00000008
.L_23:


//--------------------- .nv.callgraph             --------------------------
	.section	.nv.callgraph,"",@"SHT_CUDA_CALLGRAPH"
	.align	4
	.sectionentsize	8
	.align		4
        /*0000*/ 	.word	0x00000000
	.align		4
        /*0004*/ 	.word	0xffffffff
	.align		4
        /*0008*/ 	.word	0x00000000
	.align		4
        /*000c*/ 	.word	0xfffffffe
	.align		4
        /*0010*/ 	.word	0x00000000
	.align		4
        /*0014*/ 	.word	0xfffffffd
	.align		4
        /*0018*/ 	.word	0x00000000
	.align		4
        /*001c*/ 	.word	0xfffffffc


//--------------------- .text._Z27swish_kernel_fp16_optimizedPK6__halfS1_PS_i --------------------------
	.section	.text._Z27swish_kernel_fp16_optimizedPK6__halfS1_PS_i,"ax",@progbits
	.align	128
        .global         _Z27swish_kernel_fp16_optimizedPK6__halfS1_PS_i
        .type           _Z27swish_kernel_fp16_optimizedPK6__halfS1_PS_i,@function
        .size           _Z27swish_kernel_fp16_optimizedPK6__halfS1_PS_i,(.L_x_8 - _Z27swish_kernel_fp16_optimizedPK6__halfS1_PS_i)
        .other          _Z27swish_kernel_fp16_optimizedPK6__halfS1_PS_i,@"STO_CUDA_ENTRY STV_DEFAULT"
_Z27swish_kernel_fp16_optimizedPK6__halfS1_PS_i:
.text._Z27swish_kernel_fp16_optimizedPK6__halfS1_PS_i:
[----:B------:R-:W-:Y:S08]  /*0000*/  LDC R1, c[0x0][0x37c] ;  /* 0x0000df00ff017b82 */ /* 0x000ff00000000800 */
[----:B------:R-:W0:Y:S01]  /*0010*/  LDC.64 R2, c[0x0][0x388] ;  /* 0x0000e200ff027b82 */ /* 0x000e220000000a00 */
[----:B------:R-:W0:Y:S01]  /*0020*/  LDCU.64 UR4, c[0x0][0x358] ;  /* 0x00006b00ff0477ac */ /* 0x000e220008000a00 */
[----:B------:R-:W1:Y:S06]  /*0030*/  S2R R4, SR_TID.X ;  /* 0x0000000000047919 */ /* 0x000e6c0000002100 */
[----:B------:R-:W2:Y:S01]  /*0040*/  LDC R10, c[0x0][0x398] ;  /* 0x0000e600ff0a7b82 */ /* 0x000ea20000000800 */
[----:B0-----:R0:W5:Y:S07]  /*0050*/  LDG.E.U16.CONSTANT R0, desc[UR4][R2.64] ;  /* 0x0000000402007981 */ /* 0x00116e000c1e9500 */
[----:B------:R-:W1:Y:S01]  /*0060*/  S2UR UR6, SR_CTAID.X ;  /* 0x00000000000679c3 */ /* 0x000e620000002500 */
[----:B------:R-:W-:Y:S01]  /*0070*/  BSSY.RECONVERGENT B0, `(.L_x_0) ;  /* 0x0000069000007945 */ /* 0x000fe20003800200 */
[----:B--2---:R-:W-:-:S06]  /*0080*/  SHF.R.S32.HI R5, RZ, 0x1f, R10 ;  /* 0x0000001fff057819 */ /* 0x004fcc000001140a */
[----:B------:R-:W1:Y:S01]  /*0090*/  LDC R11, c[0x0][0x360] ;  /* 0x0000d800ff0b7b82 */ /* 0x000e620000000800 */
[----:B------:R-:W2:Y:S01]  /*00a0*/  LDCU UR7, c[0x0][0x370] ;  /* 0x00006e00ff0777ac */ /* 0x000ea20008000800 */
[----:B------:R-:W-:-:S04]  /*00b0*/  LEA.HI R5, R5, R10, RZ, 0x3 ;  /* 0x0000000a05057211 */ /* 0x000fc800078f18ff */
[----:B------:R-:W-:Y:S01]  /*00c0*/  SHF.R.S32.HI R12, RZ, 0x3, R5 ;  /* 0x00000003ff0c7819 */ /* 0x000fe20000011405 */
[C---:B-1----:R-:W-:Y:S02]  /*00d0*/  IMAD R15, R11.reuse, UR6, R4 ;  /* 0x000000060b0f7c24 */ /* 0x042fe4000f8e0204 */
[----:B--2---:R-:W-:-:S03]  /*00e0*/  IMAD R11, R11, UR7, RZ ;  /* 0x000000070b0b7c24 */ /* 0x004fc6000f8e02ff */
[----:B------:R-:W-:Y:S02]  /*00f0*/  ISETP.GE.AND P1, PT, R15, R12, PT ;  /* 0x0000000c0f00720c */ /* 0x000fe40003f26270 */
[----:B------:R-:W-:-:S04]  /*0100*/  LEA R13, R12, R15, 0x3 ;  /* 0x0000000f0c0d7211 */ /* 0x000fc800078e18ff */
[----:B------:R-:W-:-:S07]  /*0110*/  ISETP.GE.AND P0, PT, R13, R10, PT ;  /* 0x0000000a0d00720c */ /* 0x000fce0003f06270 */
[----:B0-----:R-:W-:Y:S06]  /*0120*/  @P1 BRA `(.L_x_1) ;  /* 0x0000000400741947 */ /* 0x001fec0003800000 */
[----:B------:R-:W0:Y:S08]  /*0130*/  LDC.64 R2, c[0x0][0x380] ;  /* 0x0000e000ff027b82 */ /* 0x000e300000000a00 */
[----:B------:R-:W1:Y:S02]  /*0140*/  LDC.64 R8, c[0x0][0x390] ;  /* 0x0000e400ff087b82 */ /* 0x000e640000000a00 */
.L_x_2:
[----:B0-2---:R-:W-:-:S06]  /*0150*/  IMAD.WIDE R4, R15, 0x10, R2 ;  /* 0x000000100f047825 */ /* 0x005fcc00078e0202 */
[----:B------:R-:W2:Y:S02]  /*0160*/  LDG.E.128.CONSTANT R4, desc[UR4][R4.64] ;  /* 0x0000000404047981 */ /* 0x000ea4000c1e9d00 */
[C---:B--2--5:R-:W-:Y:S02]  /*0170*/  HMUL2 R14, R0.reuse.H0_H0, R4 ;  /* 0x00000004000e7232 */ /* 0x064fe40000000800 */
[C---:B------:R-:W-:Y:S02]  /*0180*/  HMUL2 R17, R0.reuse.H0_H0, R5 ;  /* 0x0000000500117232 */ /* 0x040fe40000000800 */
[C---:B------:R-:W-:Y:S02]  /*0190*/  HMUL2 R21, R0.reuse.H0_H0, R6 ;  /* 0x0000000600157232 */ /* 0x040fe40000000800 */
[----:B------:R-:W-:Y:S02]  /*01a0*/  HADD2.F32 R16, -RZ, -R14.H0_H0 ;  /* 0xa000000eff107230 */ /* 0x000fe40000004100 */
[----:B------:R-:W-:-:S02]  /*01b0*/  HMUL2 R22, R0.H0_H0, R7 ;  /* 0x0000000700167232 */ /* 0x000fc40000000800 */
[----:B------:R-:W-:Y:S02]  /*01c0*/  HADD2.F32 R14, -RZ, -R14.H1_H1 ;  /* 0xb000000eff0e7230 */ /* 0x000fe40000004100 */
[----:B------:R-:W-:Y:S01]  /*01d0*/  FMUL R16, R16, 1.4426950216293334961 ;  /* 0x3fb8aa3b10107820 */ /* 0x000fe20000400000 */
[--C-:B------:R-:W-:Y:S02]  /*01e0*/  HADD2.F32 R23, -RZ, -R22.reuse.H0_H0 ;  /* 0xa0000016ff177230 */ /* 0x100fe40000004100 */
[----:B------:R-:W-:Y:S01]  /*01f0*/  FMUL R19, R14, 1.4426950216293334961 ;  /* 0x3fb8aa3b0e137820 */ /* 0x000fe20000400000 */
[--C-:B------:R-:W-:Y:S01]  /*0200*/  HADD2.F32 R14, -RZ, -R17.reuse.H0_H0 ;  /* 0xa0000011ff0e7230 */ /* 0x100fe20000004100 */
[----:B------:R-:W-:Y:S01]  /*0210*/  FSETP.GEU.AND P6, PT, R16, -126, PT ;  /* 0xc2fc00001000780b */ /* 0x000fe20003fce000 */
[----:B------:R-:W-:Y:S02]  /*0220*/  HADD2.F32 R17, -RZ, -R17.H1_H1 ;  /* 0xb0000011ff117230 */ /* 0x000fe40000004100 */
[----:B------:R-:W-:Y:S01]  /*0230*/  FSETP.GEU.AND P1, PT, R19, -126, PT ;  /* 0xc2fc00001300780b */ /* 0x000fe20003f2e000 */
[----:B------:R-:W-:Y:S01]  /*0240*/  FMUL R20, R14, 1.4426950216293334961 ;  /* 0x3fb8aa3b0e147820 */ /* 0x000fe20000400000 */
[----:B------:R-:W-:-:S02]  /*0250*/  HADD2.F32 R22, -RZ, -R22.H1_H1 ;  /* 0xb0000016ff167230 */ /* 0x000fc40000004100 */
[----:B------:R-:W-:Y:S01]  /*0260*/  FMUL R23, R23, 1.4426950216293334961 ;  /* 0x3fb8aa3b17177820 */ /* 0x000fe20000400000 */
[----:B------:R-:W-:Y:S01]  /*0270*/  FMUL R14, R17, 1.4426950216293334961 ;  /* 0x3fb8aa3b110e7820 */ /* 0x000fe20000400000 */
[--C-:B------:R-:W-:Y:S01]  /*0280*/  HADD2.F32 R17, -RZ, -R21.reuse.H0_H0 ;  /* 0xa0000015ff117230 */ /* 0x100fe20000004100 */
[----:B------:R-:W-:Y:S01]  /*0290*/  FSETP.GEU.AND P2, PT, R20, -126, PT ;  /* 0xc2fc00001400780b */ /* 0x000fe20003f4e000 */
[----:B------:R-:W-:Y:S02]  /*02a0*/  HADD2.F32 R21, -RZ, -R21.H1_H1 ;  /* 0xb0000015ff157230 */ /* 0x000fe40000004100 */
[----:B------:R-:W-:Y:S01]  /*02b0*/  FMUL R24, R22, 1.4426950216293334961 ;  /* 0x3fb8aa3b16187820 */ /* 0x000fe20000400000 */
[----:B------:R-:W-:Y:S01]  /*02c0*/  FSETP.GEU.AND P3, PT, R14, -126, PT ;  /* 0xc2fc00000e00780b */ /* 0x000fe20003f6e000 */
[----:B------:R-:W-:Y:S01]  /*02d0*/  FMUL R17, R17, 1.4426950216293334961 ;  /* 0x3fb8aa3b11117820 */ /* 0x000fe20000400000 */
[----:B------:R-:W-:Y:S01]  /*02e0*/  @!P6 FMUL R16, R16, 0.5 ;  /* 0x3f0000001010e820 */ /* 0x000fe20000400000 */
[----:B------:R-:W-:-:S03]  /*02f0*/  @!P1 FMUL R19, R19, 0.5 ;  /* 0x3f00000013139820 */ /* 0x000fc60000400000 */
[----:B------:R0:W2:Y:S01]  /*0300*/  MUFU.EX2 R18, R16 ;  /* 0x0000001000127308 */ /* 0x0000a20000000800 */
[----:B------:R-:W-:Y:S02]  /*0310*/  FSETP.GEU.AND P4, PT, R17, -126, PT ;  /* 0xc2fc00001100780b */ /* 0x000fe40003f8e000 */
[----:B------:R-:W-:-:S04]  /*0320*/  @!P2 FMUL R20, R20, 0.5 ;  /* 0x3f0000001414a820 */ /* 0x000fc80000400000 */
[----:B------:R-:W-:Y:S01]  /*0330*/  @!P3 FMUL R14, R14, 0.5 ;  /* 0x3f0000000e0eb820 */ /* 0x000fe20000400000 */
[----:B------:R-:W3:Y:S01]  /*0340*/  MUFU.EX2 R19, R19 ;  /* 0x0000001300137308 */ /* 0x000ee20000000800 */
[----:B0-----:R-:W-:-:S05]  /*0350*/  FMUL R16, R21, 1.4426950216293334961 ;  /* 0x3fb8aa3b15107820 */ /* 0x001fca0000400000 */
[----:B------:R-:W-:Y:S01]  /*0360*/  FSETP.GEU.AND P5, PT, R16, -126, PT ;  /* 0xc2fc00001000780b */ /* 0x000fe20003fae000 */
[----:B------:R-:W-:Y:S01]  /*0370*/  @!P4 FMUL R17, R17, 0.5 ;  /* 0x3f0000001111c820 */ /* 0x000fe20000400000 */
[----:B------:R-:W0:Y:S01]  /*0380*/  MUFU.EX2 R20, R20 ;  /* 0x0000001400147308 */ /* 0x000e220000000800 */
[----:B--2---:R-:W-:Y:S01]  /*0390*/  @!P6 FMUL R18, R18, R18 ;  /* 0x000000121212e220 */ /* 0x004fe20000400000 */
[----:B------:R-:W-:-:S06]  /*03a0*/  FSETP.GEU.AND P6, PT, R23, -126, PT ;  /* 0xc2fc00001700780b */ /* 0x000fcc0003fce000 */
[----:B------:R-:W2:Y:S01]  /*03b0*/  MUFU.EX2 R21, R14 ;  /* 0x0000000e00157308 */ /* 0x000ea20000000800 */
[----:B---3--:R-:W-:Y:S01]  /*03c0*/  @!P1 FMUL R19, R19, R19 ;  /* 0x0000001313139220 */ /* 0x008fe20000400000 */
[----:B------:R-:W-:Y:S01]  /*03d0*/  FSETP.GEU.AND P1, PT, R24, -126, PT ;  /* 0xc2fc00001800780b */ /* 0x000fe20003f2e000 */
[----:B------:R-:W-:-:S03]  /*03e0*/  @!P5 FMUL R16, R16, 0.5 ;  /* 0x3f0000001010d820 */ /* 0x000fc60000400000 */
[----:B------:R-:W-:Y:S01]  /*03f0*/  F2FP.F16.F32.PACK_AB R18, R19, R18 ;  /* 0x000000121312723e */ /* 0x000fe200000000ff */
[----:B------:R-:W-:Y:S01]  /*0400*/  @!P6 FMUL R23, R23, 0.5 ;  /* 0x3f0000001717e820 */ /* 0x000fe20000400000 */
[----:B------:R-:W3:Y:S01]  /*0410*/  MUFU.EX2 R17, R17 ;  /* 0x0000001100117308 */ /* 0x000ee20000000800 */
[----:B0-----:R-:W-:Y:S02]  /*0420*/  @!P2 FMUL R20, R20, R20 ;  /* 0x000000141414a220 */ /* 0x001fe40000400000 */
[----:B------:R-:W-:-:S04]  /*0430*/  HADD2 R22, R18, 1, 1 ;  /* 0x3c003c0012167430 */ /* 0x000fc80000000000 */
[----:B------:R-:W-:Y:S01]  /*0440*/  @!P1 FMUL R24, R24, 0.5 ;  /* 0x3f00000018189820 */ /* 0x000fe20000400000 */
[----:B------:R-:W0:Y:S01]  /*0450*/  MUFU.EX2 R16, R16 ;  /* 0x0000001000107308 */ /* 0x000e220000000800 */
[----:B--2---:R-:W-:Y:S01]  /*0460*/  @!P3 FMUL R21, R21, R21 ;  /* 0x000000151515b220 */ /* 0x004fe20000400000 */
[----:B------:R-:W-:-:S04]  /*0470*/  HADD2.F32 R18, -RZ, R22.H0_H0 ;  /* 0x20000016ff127230 */ /* 0x000fc80000004100 */
[----:B------:R-:W-:Y:S01]  /*0480*/  F2FP.F16.F32.PACK_AB R20, R21, R20 ;  /* 0x000000141514723e */ /* 0x000fe200000000ff */
[----:B------:R-:W-:Y:S01]  /*0490*/  HADD2.F32 R21, -RZ, R22.H1_H1 ;  /* 0x30000016ff157230 */ /* 0x000fe20000004100 */
[----:B------:R2:W4:Y:S01]  /*04a0*/  MUFU.EX2 R14, R23 ;  /* 0x00000017000e7308 */ /* 0x0005220000000800 */
[----:B---3--:R-:W-:Y:S02]  /*04b0*/  @!P4 FMUL R17, R17, R17 ;  /* 0x000000111111c220 */ /* 0x008fe40000400000 */
[----:B------:R-:W-:-:S05]  /*04c0*/  HADD2 R20, R20, 1, 1 ;  /* 0x3c003c0014147430 */ /* 0x000fca0000000000 */
[----:B------:R-:W3:Y:S01]  /*04d0*/  MUFU.EX2 R19, R24 ;  /* 0x0000001800137308 */ /* 0x000ee20000000800 */
[----:B0-----:R-:W-:Y:S01]  /*04e0*/  @!P5 FMUL R16, R16, R16 ;  /* 0x000000101010d220 */ /* 0x001fe20000400000 */
[----:B------:R-:W-:-:S04]  /*04f0*/  HADD2.F32 R22, -RZ, R20.H0_H0 ;  /* 0x20000014ff167230 */ /* 0x000fc80000004100 */
[----:B--2---:R-:W-:Y:S01]  /*0500*/  F2FP.F16.F32.PACK_AB R23, R16, R17 ;  /* 0x000000111017723e */ /* 0x004fe200000000ff */
[----:B------:R-:W-:Y:S01]  /*0510*/  HADD2.F32 R17, -RZ, R20.H1_H1 ;  /* 0x30000014ff117230 */ /* 0x000fe20000004100 */
[----:B------:R0:W-:Y:S01]  /*0520*/  MUFU.RCP R16, R22 ;  /* 0x0000001600107308 */ /* 0x0001e20000001000 */
[----:B----4-:R-:W-:Y:S02]  /*0530*/  @!P6 FMUL R14, R14, R14 ;  /* 0x0000000e0e0ee220 */ /* 0x010fe40000400000 */
[----:B------:R-:W-:-:S05]  /*0540*/  HADD2 R23, R23, 1, 1 ;  /* 0x3c003c0017177430 */ /* 0x000fca0000000000 */
[--C-:B------:R-:W-:Y:S02]  /*0550*/  HADD2.F32 R20, -RZ, R23.reuse.H0_H0 ;  /* 0x20000017ff147230 */ /* 0x100fe40000004100 */
[----:B---3--:R-:W-:Y:S01]  /*0560*/  @!P1 FMUL R19, R19, R19 ;  /* 0x0000001313139220 */ /* 0x008fe20000400000 */
[----:B------:R-:W-:Y:S01]  /*0570*/  HADD2.F32 R23, -RZ, R23.H1_H1 ;  /* 0x30000017ff177230 */ /* 0x000fe20000004100 */
[----:B------:R-:W-:Y:S03]  /*0580*/  MUFU.RCP R18, R18 ;  /* 0x0000001200127308 */ /* 0x000fe60000001000 */
[----:B------:R-:W-:-:S05]  /*0590*/  F2FP.F16.F32.PACK_AB R19, R19, R14 ;  /* 0x0000000e1313723e */ /* 0x000fca00000000ff */
[----:B------:R-:W-:Y:S01]  /*05a0*/  HADD2 R19, R19, 1, 1 ;  /* 0x3c003c0013137430 */ /* 0x000fe20000000000 */
[----:B------:R-:W2:Y:S04]  /*05b0*/  MUFU.RCP R21, R21 ;  /* 0x0000001500157308 */ /* 0x000ea80000001000 */
[--C-:B0-----:R-:W-:Y:S02]  /*05c0*/  HADD2.F32 R22, -RZ, R19.reuse.H0_H0 ;  /* 0x20000013ff167230 */ /* 0x101fe40000004100 */
[----:B------:R-:W-:Y:S02]  /*05d0*/  HADD2.F32 R19, -RZ, R19.H1_H1 ;  /* 0x30000013ff137230 */ /* 0x000fe40000004100 */
[----:B------:R-:W-:Y:S08]  /*05e0*/  MUFU.RCP R14, R20 ;  /* 0x00000014000e7308 */ /* 0x000ff00000001000 */
[----:B------:R-:W0:Y:S01]  /*05f0*/  MUFU.RCP R23, R23 ;  /* 0x0000001700177308 */ /* 0x000e220000001000 */
[----:B--2---:R-:W-:-:S05]  /*0600*/  F2FP.F16.F32.PACK_AB R18, R21, R18 ;  /* 0x000000121512723e */ /* 0x004fca00000000ff */
[----:B------:R-:W-:Y:S02]  /*0610*/  HFMA2 R4, R4, R18, -RZ ;  /* 0x0000001204047231 */ /* 0x000fe400001000ff */
[----:B------:R-:W2:Y:S08]  /*0620*/  MUFU.RCP R17, R17 ;  /* 0x0000001100117308 */ /* 0x000eb00000001000 */
[----:B------:R-:W-:Y:S01]  /*0630*/  MUFU.RCP R22, R22 ;  /* 0x0000001600167308 */ /* 0x000fe20000001000 */
[----:B0-----:R-:W-:-:S05]  /*0640*/  F2FP.F16.F32.PACK_AB R14, R23, R14 ;  /* 0x0000000e170e723e */ /* 0x001fca00000000ff */
[----:B------:R-:W-:Y:S02]  /*0650*/  HFMA2 R6, R6, R14, -RZ ;  /* 0x0000000e06067231 */ /* 0x000fe400001000ff */
[----:B------:R-:W0:Y:S01]  /*0660*/  MUFU.RCP R19, R19 ;  /* 0x0000001300137308 */ /* 0x000e220000001000 */
[----:B--2---:R-:W-:-:S05]  /*0670*/  F2FP.F16.F32.PACK_AB R16, R17, R16 ;  /* 0x000000101110723e */ /* 0x004fca00000000ff */
[----:B------:R-:W-:Y:S01]  /*0680*/  HMUL2 R5, R5, R16 ;  /* 0x0000001005057232 */ /* 0x000fe20000000000 */
[----:B0-----:R-:W-:-:S05]  /*0690*/  F2FP.F16.F32.PACK_AB R17, R19, R22 ;  /* 0x000000161311723e */ /* 0x001fca00000000ff */
[----:B------:R-:W-:Y:S02]  /*06a0*/  HMUL2 R7, R7, R17 ;  /* 0x0000001107077232 */ /* 0x000fe40000000000 */
[----:B-1----:R-:W-:Y:S01]  /*06b0*/  IMAD.WIDE R16, R15, 0x10, R8 ;  /* 0x000000100f107825 */ /* 0x002fe200078e0208 */
[----:B------:R-:W-:-:S04]  /*06c0*/  IADD3 R15, PT, PT, R11, R15, RZ ;  /* 0x0000000f0b0f7210 */ /* 0x000fc80007ffe0ff */
[----:B------:R2:W-:Y:S01]  /*06d0*/  STG.E.128 desc[UR4][R16.64], R4 ;  /* 0x0000000410007986 */ /* 0x0005e2000c101d04 */
[----:B------:R-:W-:-:S13]  /*06e0*/  ISETP.GE.AND P1, PT, R15, R12, PT ;  /* 0x0000000c0f00720c */ /* 0x000fda0003f26270 */
[----:B------:R-:W-:Y:S05]  /*06f0*/  @!P1 BRA `(.L_x_2) ;  /* 0xfffffff800949947 */ /* 0x000fea000383ffff */
.L_x_1:
[----:B------:R-:W-:Y:S05]  /*0700*/  BSYNC.RECONVERGENT B0 ;  /* 0x0000000000007941 */ /* 0x000fea0003800200 */
.L_x_0:
[----:B------:R-:W-:Y:S05]  /*0710*/  @P0 EXIT ;  /* 0x000000000000094d */ /* 0x000fea0003800000 */
[----:B--2---:R-:W0:Y:S01]  /*0720*/  I2F.U32.RP R7, R11 ;  /* 0x0000000b00077306 */ /* 0x004e220000209000 */
[----:B------:R-:W-:Y:S01]  /*0730*/  IADD3 R5, PT, PT, R11, R13, RZ ;  /* 0x0000000d0b057210 */ /* 0x000fe20007ffe0ff */
[----:B------:R-:W-:Y:S01]  /*0740*/  BSSY.RECONVERGENT B0, `(.L_x_3) ;  /* 0x0000037000007945 */ /* 0x000fe20003800200 */
[----:B------:R-:W-:Y:S02]  /*0750*/  IADD3 R9, PT, PT, RZ, -R11, RZ ;  /* 0x8000000bff097210 */ /* 0x000fe40007ffe0ff */
[CC--:B------:R-:W-:Y:S02]  /*0760*/  ISETP.GE.AND P0, PT, R5.reuse, R10.reuse, PT ;  /* 0x0000000a0500720c */ /* 0x0c0fe40003f06270 */
[----:B------:R-:W-:Y:S02]  /*0770*/  VIMNMX R4, PT, PT, R5, R10, !PT ;  /* 0x0000000a05047248 */ /* 0x000fe40007fe0100 */
[----:B------:R-:W-:Y:S02]  /*0780*/  SEL R6, RZ, 0x1, P0 ;  /* 0x00000001ff067807 */ /* 0x000fe40000000000 */
[----:B------:R-:W-:-:S02]  /*0790*/  ISETP.NE.U32.AND P2, PT, R11, RZ, PT ;  /* 0x000000ff0b00720c */ /* 0x000fc40003f45070 */
[----:B------:R-:W-:Y:S01]  /*07a0*/  IADD3 R4, PT, PT, R4, -R5, -R6 ;  /* 0x8000000504047210 */ /* 0x000fe20007ffe806 */
[----:B0-----:R-:W0:Y:S02]  /*07b0*/  MUFU.RCP R7, R7 ;  /* 0x0000000700077308 */ /* 0x001e240000001000 */
[----:B0-----:R-:W-:-:S06]  /*07c0*/  IADD3 R2, PT, PT, R7, 0xffffffe, RZ ;  /* 0x0ffffffe07027810 */ /* 0x001fcc0007ffe0ff */
[----:B------:R0:W1:Y:S02]  /*07d0*/  F2I.FTZ.U32.TRUNC.NTZ R3, R2 ;  /* 0x0000000200037305 */ /* 0x000064000021f000 */
[----:B0-----:R-:W-:Y:S01]  /*07e0*/  MOV R2, RZ ;  /* 0x000000ff00027202 */ /* 0x001fe20000000f00 */
[----:B-1----:R-:W-:-:S04]  /*07f0*/  IMAD R9, R9, R3, RZ ;  /* 0x0000000309097224 */ /* 0x002fc800078e02ff */
[----:B------:R-:W-:-:S06]  /*0800*/  IMAD.HI.U32 R3, R3, R9, R2 ;  /* 0x0000000903037227 */ /* 0x000fcc00078e0002 */
[----:B------:R-:W-:-:S05]  /*0810*/  IMAD.HI.U32 R7, R3, R4, RZ ;  /* 0x0000000403077227 */ /* 0x000fca00078e00ff */
[----:B------:R-:W-:-:S05]  /*0820*/  IADD3 R2, PT, PT, -R7, RZ, RZ ;  /* 0x000000ff07027210 */ /* 0x000fca0007ffe1ff */
[----:B------:R-:W-:Y:S02]  /*0830*/  IMAD R4, R11, R2, R4 ;  /* 0x000000020b047224 */ /* 0x000fe400078e0204 */
[----:B------:R-:W0:Y:S03]  /*0840*/  LDC.64 R2, c[0x0][0x390] ;  /* 0x0000e400ff027b82 */ /* 0x000e260000000a00 */
[----:B------:R-:W-:-:S13]  /*0850*/  ISETP.GE.U32.AND P0, PT, R4, R11, PT ;  /* 0x0000000b0400720c */ /* 0x000fda0003f06070 */
[----:B------:R-:W-:Y:S02]  /*0860*/  @P0 IADD3 R4, PT, PT, -R11, R4, RZ ;  /* 0x000000040b040210 */ /* 0x000fe40007ffe1ff */
[----:B------:R-:W-:Y:S02]  /*0870*/  @P0 IADD3 R7, PT, PT, R7, 0x1, RZ ;  /* 0x0000000107070810 */ /* 0x000fe40007ffe0ff */
[----:B------:R-:W-:Y:S02]  /*0880*/  ISETP.GE.U32.AND P1, PT, R4, R11, PT ;  /* 0x0000000b0400720c */ /* 0x000fe40003f26070 */
[----:B------:R-:W1:Y:S11]  /*0890*/  LDC.64 R4, c[0x0][0x380] ;  /* 0x0000e000ff047b82 */ /* 0x000e760000000a00 */
[----:B------:R-:W-:-:S02]  /*08a0*/  @P1 IADD3 R7, PT, PT, R7, 0x1, RZ ;  /* 0x0000000107071810 */ /* 0x000fc40007ffe0ff */
[----:B------:R-:W-:-:S04]  /*08b0*/  @!P2 LOP3.LUT R7, RZ, R11, RZ, 0x33, !PT ;  /* 0x0000000bff07a212 */ /* 0x000fc800078e33ff */
[----:B------:R-:W-:-:S04]  /*08c0*/  IADD3 R12, PT, PT, R6, R7, RZ ;  /* 0x00000007060c7210 */ /* 0x000fc80007ffe0ff */
[C---:B------:R-:W-:Y:S02]  /*08d0*/  LOP3.LUT R6, R12.reuse, 0x3, RZ, 0xc0, !PT ;  /* 0x000000030c067812 */ /* 0x040fe400078ec0ff */
[----:B------:R-:W-:Y:S02]  /*08e0*/  ISETP.GE.U32.AND P1, PT, R12, 0x3, PT ;  /* 0x000000030c00780c */ /* 0x000fe40003f26070 */
[----:B------:R-:W-:-:S13]  /*08f0*/  ISETP.NE.AND P0, PT, R6, 0x3, PT ;  /* 0x000000030600780c */ /* 0x000fda0003f05270 */
[----:B0-----:R-:W-:Y:S05]  /*0900*/  @!P0 BRA `(.L_x_4) ;  /* 0x0000000000688947 */ /* 0x001fea0003800000 */
[----:B------:R-:W0:Y:S01]  /*0910*/  LDC.64 R6, c[0x0][0x380] ;  /* 0x0000e000ff067b82 */ /* 0x000e220000000a00 */
[----:B------:R-:W-:-:S04]  /*0920*/  IADD3 R12, PT, PT, R12, 0x1, RZ ;  /* 0x000000010c0c7810 */ /* 0x000fc80007ffe0ff */
[----:B------:R-:W-:-:S03]  /*0930*/  LOP3.LUT R12, R12, 0x3, RZ, 0xc0, !PT ;  /* 0x000000030c0c7812 */ /* 0x000fc600078ec0ff */
[----:B------:R-:W2:Y:S01]  /*0940*/  LDC.64 R8, c[0x0][0x390] ;  /* 0x0000e400ff087b82 */ /* 0x000ea20000000a00 */
[----:B------:R-:W-:-:S07]  /*0950*/  IADD3 R12, PT, PT, -R12, RZ, RZ ;  /* 0x000000ff0c0c7210 */ /* 0x000fce0007ffe1ff */
.L_x_5:
[----:B0--3--:R-:W-:-:S06]  /*0960*/  IMAD.WIDE R14, R13, 0x2, R6 ;  /* 0x000000020d0e7825 */ /* 0x009fcc00078e0206 */
[----:B------:R-:W3:Y:S01]  /*0970*/  LDG.E.U16.CONSTANT R15, desc[UR4][R14.64] ;  /* 0x000000040e0f7981 */ /* 0x000ee2000c1e9500 */
[----:B------:R-:W-:Y:S01]  /*0980*/  IADD3 R12, PT, PT, R12, 0x1, RZ ;  /* 0x000000010c0c7810 */ /* 0x000fe20007ffe0ff */
[----:B---3-5:R-:W-:-:S05]  /*0990*/  HMUL2 R16, R0.H0_H0, R15.H0_H0 ;  /* 0x2000000f00107232 */ /* 0x028fca0000000800 */
[----:B------:R-:W-:-:S05]  /*09a0*/  HADD2.F32 R16, -RZ, -R16.H0_H0 ;  /* 0xa0000010ff107230 */ /* 0x000fca0000004100 */
[----:B------:R-:W-:-:S05]  /*09b0*/  FMUL R16, R16, 1.4426950216293334961 ;  /* 0x3fb8aa3b10107820 */ /* 0x000fca0000400000 */
[----:B------:R-:W-:-:S13]  /*09c0*/  FSETP.GEU.AND P0, PT, R16, -126, PT ;  /* 0xc2fc00001000780b */ /* 0x000fda0003f0e000 */
[----:B------:R-:W-:-:S04]  /*09d0*/  @!P0 FMUL R16, R16, 0.5 ;  /* 0x3f00000010108820 */ /* 0x000fc80000400000 */
[----:B------:R-:W0:Y:S02]  /*09e0*/  MUFU.EX2 R17, R16 ;  /* 0x0000001000117308 */ /* 0x000e240000000800 */
[----:B0-----:R-:W-:Y:S01]  /*09f0*/  @!P0 FMUL R17, R17, R17 ;  /* 0x0000001111118220 */ /* 0x001fe20000400000 */
[----:B------:R-:W-:-:S04]  /*0a00*/  ISETP.NE.AND P0, PT, R12, RZ, PT ;  /* 0x000000ff0c00720c */ /* 0x000fc80003f05270 */
[----:B------:R-:W-:-:S05]  /*0a10*/  F2FP.F16.F32.PACK_AB R17, RZ, R17 ;  /* 0x00000011ff11723e */ /* 0x000fca00000000ff */
[----:B------:R-:W-:-:S05]  /*0a20*/  HADD2 R17, R17.H0_H0, 1, 1 ;  /* 0x3c003c0011117430 */ /* 0x000fca0000000800 */
[----:B------:R-:W-:-:S06]  /*0a30*/  HADD2.F32 R17, -RZ, R17.H0_H0 ;  /* 0x20000011ff117230 */ /* 0x000fcc0000004100 */
[----:B------:R-:W0:Y:S02]  /*0a40*/  MUFU.RCP R17, R17 ;  /* 0x0000001100117308 */ /* 0x000e240000001000 */
[----:B0-----:R-:W-:-:S05]  /*0a50*/  F2FP.F16.F32.PACK_AB R14, RZ, R17 ;  /* 0x00000011ff0e723e */ /* 0x001fca00000000ff */
[----:B------:R-:W-:Y:S02]  /*0a60*/  HMUL2 R18, R15.H0_H0, R14.H0_H0 ;  /* 0x2000000e0f127232 */ /* 0x000fe40000000800 */
[----:B--2---:R-:W-:Y:S01]  /*0a70*/  IMAD.WIDE R14, R13, 0x2, R8 ;  /* 0x000000020d0e7825 */ /* 0x004fe200078e0208 */
[----:B------:R-:W-:-:S04]  /*0a80*/  IADD3 R13, PT, PT, R11, R13, RZ ;  /* 0x0000000d0b0d7210 */ /* 0x000fc80007ffe0ff */
[----:B------:R3:W-:Y:S01]  /*0a90*/  STG.E.U16 desc[UR4][R14.64], R18 ;  /* 0x000000120e007986 */ /* 0x0007e2000c101504 */
[----:B------:R-:W-:Y:S05]  /*0aa0*/  @P0 BRA `(.L_x_5) ;  /* 0xfffffffc00ac0947 */ /* 0x000fea000383ffff */
.L_x_4:
[----:B------:R-:W-:Y:S05]  /*0ab0*/  BSYNC.RECONVERGENT B0 ;  /* 0x0000000000007941 */ /* 0x000fea0003800200 */
.L_x_3:
[----:B------:R-:W-:Y:S05]  /*0ac0*/  @!P1 EXIT ;  /* 0x000000000000994d */ /* 0x000fea0003800000 */
.L_x_6:
[----:B01----:R-:W-:-:S05]  /*0ad0*/  IMAD.WIDE R24, R13, 0x2, R4 ;  /* 0x000000020d187825 */ /* 0x003fca00078e0204 */
[----:B------:R-:W2:Y:S01]  /*0ae0*/  LDG.E.U16.CONSTANT R7, desc[UR4][R24.64] ;  /* 0x0000000418077981 */ /* 0x000ea2000c1e9500 */
[----:B------:R-:W-:-:S05]  /*0af0*/  IMAD.WIDE R16, R11, 0x2, R24 ;  /* 0x000000020b107825 */ /* 0x000fca00078e0218 */
[----:B------:R-:W4:Y:S01]  /*0b00*/  LDG.E.U16.CONSTANT R9, desc[UR4][R16.64] ;  /* 0x0000000410097981 */ /* 0x000f22000c1e9500 */
[----:B---3--:R-:W-:-:S05]  /*0b10*/  IMAD.WIDE R18, R11, 0x2, R16 ;  /* 0x000000020b127825 */ /* 0x008fca00078e0210 */
[----:B------:R-:W3:Y:S01]  /*0b20*/  LDG.E.U16.CONSTANT R15, desc[UR4][R18.64] ;  /* 0x00000004120f7981 */ /* 0x000ee2000c1e9500 */
[----:B------:R-:W-:-:S05]  /*0b30*/  IMAD.WIDE R20, R11, 0x2, R18 ;  /* 0x000000020b147825 */ /* 0x000fca00078e0212 */
[----:B------:R-:W3:Y:S01]  /*0b40*/  LDG.E.U16.CONSTANT R23, desc[UR4][R20.64] ;  /* 0x0000000414177981 */ /* 0x000ee2000c1e9500 */
[----:B--2--5:R-:W-:-:S05]  /*0b50*/  HMUL2 R6, R0.H0_H0, R7.H0_H0 ;  /* 0x2000000700067232 */ /* 0x024fca0000000800 */
[----:B------:R-:W-:Y:S02]  /*0b60*/  HADD2.F32 R8, -RZ, -R6.H0_H0 ;  /* 0xa0000006ff087230 */ /* 0x000fe40000004100 */
[----:B----4-:R-:W-:-:S03]  /*0b70*/  HMUL2 R6, R0.H0_H0, R9.H0_H0 ;  /* 0x2000000900067232 */ /* 0x010fc60000000800 */
[----:B------:R-:W-:Y:S02]  /*0b80*/  FMUL R22, R8, 1.4426950216293334961 ;  /* 0x3fb8aa3b08167820 */ /* 0x000fe40000400000 */
[----:B------:R-:W-:Y:S02]  /*0b90*/  HADD2.F32 R6, -RZ, -R6.H0_H0 ;  /* 0xa0000006ff067230 */ /* 0x000fe40000004100 */
[C---:B---3--:R-:W-:Y:S01]  /*0ba0*/  HMUL2 R8, R0.reuse.H0_H0, R15.H0_H0 ;  /* 0x2000000f00087232 */ /* 0x048fe20000000800 */
[----:B------:R-:W-:Y:S02]  /*0bb0*/  FSETP.GEU.AND P3, PT, R22, -126, PT ;  /* 0xc2fc00001600780b */ /* 0x000fe40003f6e000 */
[----:B------:R-:W-:Y:S02]  /*0bc0*/  FMUL R6, R6, 1.4426950216293334961 ;  /* 0x3fb8aa3b06067820 */ /* 0x000fe40000400000 */
[----:B------:R-:W-:Y:S02]  /*0bd0*/  HADD2.F32 R8, -RZ, -R8.H0_H0 ;  /* 0xa0000008ff087230 */ /* 0x000fe40000004100 */
[----:B------:R-:W-:Y:S01]  /*0be0*/  HMUL2 R14, R0.H0_H0, R23.H0_H0 ;  /* 0x20000017000e7232 */ /* 0x000fe20000000800 */
[----:B------:R-:W-:-:S02]  /*0bf0*/  FSETP.GEU.AND P0, PT, R6, -126, PT ;  /* 0xc2fc00000600780b */ /* 0x000fc40003f0e000 */
[----:B------:R-:W-:Y:S02]  /*0c00*/  FMUL R12, R8, 1.4426950216293334961 ;  /* 0x3fb8aa3b080c7820 */ /* 0x000fe40000400000 */
[----:B------:R-:W-:-:S03]  /*0c10*/  HADD2.F32 R14, -RZ, -R14.H0_H0 ;  /* 0xa000000eff0e7230 */ /* 0x000fc60000004100 */
[----:B------:R-:W-:Y:S02]  /*0c20*/  FSETP.GEU.AND P1, PT, R12, -126, PT ;  /* 0xc2fc00000c00780b */ /* 0x000fe40003f2e000 */
[----:B------:R-:W-:Y:S01]  /*0c30*/  FMUL R16, R14, 1.4426950216293334961 ;  /* 0x3fb8aa3b0e107820 */ /* 0x000fe20000400000 */
[----:B------:R-:W-:-:S04]  /*0c40*/  @!P3 FMUL R22, R22, 0.5 ;  /* 0x3f0000001616b820 */ /* 0x000fc80000400000 */
[----:B------:R-:W-:Y:S01]  /*0c50*/  FSETP.GEU.AND P2, PT, R16, -126, PT ;  /* 0xc2fc00001000780b */ /* 0x000fe20003f4e000 */
[----:B------:R-:W-:Y:S01]  /*0c60*/  @!P0 FMUL R6, R6, 0.5 ;  /* 0x3f00000006068820 */ /* 0x000fe20000400000 */
[----:B------:R-:W0:Y:S04]  /*0c70*/  MUFU.EX2 R18, R22 ;  /* 0x0000001600127308 */ /* 0x000e280000000800 */
[----:B------:R-:W-:-:S04]  /*0c80*/  @!P1 FMUL R12, R12, 0.5 ;  /* 0x3f0000000c0c9820 */ /* 0x000fc80000400000 */
[----:B------:R-:W1:Y:S03]  /*0c90*/  MUFU.EX2 R8, R6 ;  /* 0x0000000600087308 */ /* 0x000e660000000800 */
[----:B------:R-:W-:-:S05]  /*0ca0*/  @!P2 FMUL R16, R16, 0.5 ;  /* 0x3f0000001010a820 */ /* 0x000fca0000400000 */
[----:B------:R-:W2:Y:S01]  /*0cb0*/  MUFU.EX2 R14, R12 ;  /* 0x0000000c000e7308 */ /* 0x000ea20000000800 */
[----:B0-----:R-:W-:-:S05]  /*0cc0*/  @!P3 FMUL R18, R18, R18 ;  /* 0x000000121212b220 */ /* 0x001fca0000400000 */
[----:B------:R-:W-:Y:S02]  /*0cd0*/  F2FP.F16.F32.PACK_AB R18, RZ, R18 ;  /* 0x00000012ff12723e */ /* 0x000fe400000000ff */
[----:B------:R-:W0:Y:S01]  /*0ce0*/  MUFU.EX2 R17, R16 ;  /* 0x0000001000117308 */ /* 0x000e220000000800 */
[----:B-1----:R-:W-:Y:S02]  /*0cf0*/  @!P0 FMUL R8, R8, R8 ;  /* 0x0000000808088220 */ /* 0x002fe40000400000 */
[----:B------:R-:W-:-:S03]  /*0d00*/  HADD2 R18, R18.H0_H0, 1, 1 ;  /* 0x3c003c0012127430 */ /* 0x000fc60000000800 */
[----:B------:R-:W-:Y:S02]  /*0d10*/  F2FP.F16.F32.PACK_AB R8, RZ, R8 ;  /* 0x00000008ff08723e */ /* 0x000fe400000000ff */
[----:B------:R-:W-:Y:S02]  /*0d20*/  HADD2.F32 R18, -RZ, R18.H0_H0 ;  /* 0x20000012ff127230 */ /* 0x000fe40000004100 */
[----:B--2---:R-:W-:Y:S01]  /*0d30*/  @!P1 FMUL R14, R14, R14 ;  /* 0x0000000e0e0e9220 */ /* 0x004fe20000400000 */
[----:B------:R-:W-:Y:S01]  /*0d40*/  HADD2 R8, R8.H0_H0, 1, 1 ;  /* 0x3c003c0008087430 */ /* 0x000fe20000000800 */
[----:B------:R-:W1:Y:S03]  /*0d50*/  MUFU.RCP R6, R18 ;  /* 0x0000001200067308 */ /* 0x000e660000001000 */
[----:B------:R-:W-:Y:S01]  /*0d60*/  F2FP.F16.F32.PACK_AB R14, RZ, R14 ;  /* 0x0000000eff0e723e */ /* 0x000fe200000000ff */
[----:B------:R-:W-:-:S02]  /*0d70*/  HADD2.F32 R8, -RZ, R8.H0_H0 ;  /* 0x20000008ff087230 */ /* 0x000fc40000004100 */
[----:B0-----:R-:W-:Y:S02]  /*0d80*/  @!P2 FMUL R17, R17, R17 ;  /* 0x000000111111a220 */ /* 0x001fe40000400000 */
[----:B------:R-:W-:-:S03]  /*0d90*/  HADD2 R14, R14.H0_H0, 1, 1 ;  /* 0x3c003c000e0e7430 */ /* 0x000fc60000000800 */
[----:B------:R-:W-:Y:S01]  /*0da0*/  F2FP.F16.F32.PACK_AB R17, RZ, R17 ;  /* 0x00000011ff11723e */ /* 0x000fe200000000ff */
[----:B------:R-:W0:Y:S01]  /*0db0*/  MUFU.RCP R8, R8 ;  /* 0x0000000800087308 */ /* 0x000e220000001000 */
[----:B------:R-:W-:-:S03]  /*0dc0*/  HADD2.F32 R14, -RZ, R14.H0_H0 ;  /* 0x2000000eff0e7230 */ /* 0x000fc60000004100 */
[----:B------:R-:W-:Y:S01]  /*0dd0*/  HADD2 R17, R17.H0_H0, 1, 1 ;  /* 0x3c003c0011117430 */ /* 0x000fe20000000800 */
[----:B-1----:R-:W-:-:S03]  /*0de0*/  F2FP.F16.F32.PACK_AB R24, RZ, R6 ;  /* 0x00000006ff18723e */ /* 0x002fc600000000ff */
[----:B------:R-:W1:Y:S01]  /*0df0*/  MUFU.RCP R14, R14 ;  /* 0x0000000e000e7308 */ /* 0x000e620000001000 */
[----:B------:R-:W-:Y:S02]  /*0e00*/  HADD2.F32 R22, -RZ, R17.H0_H0 ;  /* 0x20000011ff167230 */ /* 0x000fe40000004100 */
[----:B------:R-:W-:-:S04]  /*0e10*/  IMAD.WIDE R16, R13, 0x2, R2 ;  /* 0x000000020d107825 */ /* 0x000fc800078e0202 */
[----:B------:R-:W-:Y:S01]  /*0e20*/  HMUL2 R24, R7.H0_H0, R24.H0_H0 ;  /* 0x2000001807187232 */ /* 0x000fe20000000800 */
[C---:B------:R-:W-:Y:S01]  /*0e30*/  LEA R13, R11.reuse, R13, 0x2 ;  /* 0x0000000d0b0d7211 */ /* 0x040fe200078e10ff */
[----:B------:R-:W2:Y:S01]  /*0e40*/  MUFU.RCP R22, R22 ;  /* 0x0000001600167308 */ /* 0x000ea20000001000 */
[----:B------:R-:W-:Y:S01]  /*0e50*/  IMAD.WIDE R18, R11, 0x2, R16 ;  /* 0x000000020b127825 */ /* 0x000fe200078e0210 */
[----:B0-----:R-:W-:Y:S01]  /*0e60*/  F2FP.F16.F32.PACK_AB R6, RZ, R8 ;  /* 0x00000008ff06723e */ /* 0x001fe200000000ff */
[----:B------:R0:W-:Y:S01]  /*0e70*/  STG.E.U16 desc[UR4][R16.64], R24 ;  /* 0x0000001810007986 */ /* 0x0001e2000c101504 */
[----:B------:R-:W-:Y:S01]  /*0e80*/  ISETP.GE.AND P0, PT, R13, R10, PT ;  /* 0x0000000a0d00720c */ /* 0x000fe20003f06270 */
[----:B------:R-:W-:-:S04]  /*0e90*/  IMAD.WIDE R20, R11, 0x2, R18 ;  /* 0x000000020b147825 */ /* 0x000fc800078e0212 */
[----:B------:R-:W-:Y:S01]  /*0ea0*/  HMUL2 R9, R9.H0_H0, R6.H0_H0 ;  /* 0x2000000609097232 */ /* 0x000fe20000000800 */
[----:B-1----:R-:W-:Y:S01]  /*0eb0*/  F2FP.F16.F32.PACK_AB R12, RZ, R14 ;  /* 0x0000000eff0c723e */ /* 0x002fe200000000ff */
[----:B------:R-:W-:-:S04]  /*0ec0*/  IMAD.WIDE R6, R11, 0x2, R20 ;  /* 0x000000020b067825 */ /* 0x000fc800078e0214 */
[----:B------:R-:W-:Y:S01]  /*0ed0*/  HMUL2 R12, R15.H0_H0, R12.H0_H0 ;  /* 0x2000000c0f0c7232 */ /* 0x000fe20000000800 */
[----:B------:R0:W-:Y:S01]  /*0ee0*/  STG.E.U16 desc[UR4][R18.64], R9 ;  /* 0x0000000912007986 */ /* 0x0001e2000c101504 */
[----:B--2---:R-:W-:-:S03]  /*0ef0*/  F2FP.F16.F32.PACK_AB R8, RZ, R22 ;  /* 0x00000016ff08723e */ /* 0x004fc600000000ff */
[----:B------:R0:W-:Y:S02]  /*0f00*/  STG.E.U16 desc[UR4][R20.64], R12 ;  /* 0x0000000c14007986 */ /* 0x0001e4000c101504 */
[----:B------:R-:W-:-:S05]  /*0f10*/  HMUL2 R8, R23.H0_H0, R8.H0_H0 ;  /* 0x2000000817087232 */ /* 0x000fca0000000800 */
[----:B------:R0:W-:Y:S01]  /*0f20*/  STG.E.U16 desc[UR4][R6.64], R8 ;  /* 0x0000000806007986 */ /* 0x0001e2000c101504 */
[----:B------:R-:W-:Y:S05]  /*0f30*/  @!P0 BRA `(.L_x_6) ;  /* 0xfffffff800e48947 */ /* 0x000fea000383ffff */
[----:B------:R-:W-:Y:S05]  /*0f40*/  EXIT ;  /* 0x000000000000794d */ /* 0x000fea0003800000 */
.L_x_7:
[----:B------:R-:W-:-:S00]  /*0f50*/  BRA `(.L_x_7) ;  /* 0xfffffffc00fc7947 */ /* 0x000fc0000383ffff */
[----:B------:R-:W-:-:S00]  /*0f60*/  NOP ;  /* 0x0000000000007918 */ /* 0x000fc00000000000 */
        /* <DEDUP_REMOVED lines=9> */
.L_x_8:


//--------------------- .nv.shared.reserved.0     --------------------------
	.section	.nv.shared.reserved.0,"aw",@nobits
	.weak		__nv_reservedSMEM_offset_0_alias
	.size		__nv_reservedSMEM_offset_0_alias, 0, 64
	.other		__nv_reservedSMEM_offset_0_alias,@"STO_CUDA_RESERVED_SHARED STV_DEFAULT"
__nv_reservedSMEM_offset_0_alias:
	.zero		0
	.zero		64


//--------------------- .nv.constant0._Z27swish_kernel_fp16_optimizedPK6__halfS1_PS_i --------------------------
	.section	.nv.constant0._Z27swish_kernel_fp16_optimizedPK6__halfS1_PS_i,"a",@progbits
	.sectionflags	@""
	.align	4
.nv.constant0._Z27swish_kernel_fp16_optimizedPK6__halfS1_PS_i:
	.zero		924


//--------------------- SYMBOLS --------------------------

	.type		.nv.reservedSmem.offset0,@object
	.size		.nv.reservedSmem.offset0,0x4
